//
// Generated by NVIDIA NVVM Compiler
//
// Compiler Build ID: CL-36424714
// Cuda compilation tools, release 13.0, V13.0.88
// Based on NVVM 20.0.0
//

.version 9.0
.target sm_100
.address_size 64

	// .globl	cuda_prep0

.visible .entry cuda_prep0(
	.param .u16 cuda_prep0_param_0,
	.param .u32 cuda_prep0_param_1,
	.param .u32 cuda_prep0_param_2,
	.param .u32 cuda_prep0_param_3,
	.param .f32 cuda_prep0_param_4,
	.param .u64 .ptr .align 1 cuda_prep0_param_5,
	.param .u64 .ptr .align 1 cuda_prep0_param_6,
	.param .u64 .ptr .align 1 cuda_prep0_param_7,
	.param .u32 cuda_prep0_param_8
)
{
	.reg .pred 	%p<13>;
	.reg .b16 	%rs<16>;
	.reg .b32 	%r<22>;
	.reg .b32 	%f<2>;
	.reg .b64 	%rd<19>;

	ld.param.u16 	%rs2, [cuda_prep0_param_0];
	ld.param.u32 	%r6, [cuda_prep0_param_1];
	ld.param.u32 	%r7, [cuda_prep0_param_2];
	ld.param.u32 	%r8, [cuda_prep0_param_3];
	ld.param.f32 	%f1, [cuda_prep0_param_4];
	ld.param.u64 	%rd7, [cuda_prep0_param_5];
	ld.param.u64 	%rd8, [cuda_prep0_param_6];
	ld.param.u64 	%rd6, [cuda_prep0_param_7];
	ld.param.u32 	%r9, [cuda_prep0_param_8];
	cvta.to.global.u64 	%rd1, %rd8;
	cvta.to.global.u64 	%rd2, %rd7;
	mov.u32 	%r10, %ctaid.x;
	mov.u32 	%r11, %ntid.x;
	mov.u32 	%r12, %tid.x;
	mad.lo.s32 	%r1, %r10, %r11, %r12;
	mov.u32 	%r13, %ctaid.y;
	mov.u32 	%r14, %ntid.y;
	mov.u32 	%r15, %tid.y;
	mad.lo.s32 	%r16, %r13, %r14, %r15;
	cvt.u32.u16 	%r3, %rs2;
	setp.ge.s32 	%p1, %r1, %r3;
	setp.ge.u32 	%p2, %r16, %r3;
	or.pred  	%p3, %p1, %p2;
	@%p3 bra 	$L__BB0_14;
	mad.lo.s32 	%r4, %r1, %r3, %r16;
	mul.lo.s32 	%r5, %r9, %r4;
	sub.s32 	%r17, %r1, %r6;
	sub.s32 	%r18, %r16, %r6;
	mul.lo.s32 	%r19, %r18, %r18;
	mad.lo.s32 	%r20, %r17, %r17, %r19;
	setp.lt.s32 	%p4, %r7, %r20;
	setp.gt.s32 	%p5, %r8, %r20;
	or.pred  	%p6, %p4, %p5;
	selp.u16 	%rs3, 1, 0, %p6;
	cvt.s64.s32 	%rd9, %r4;
	add.s64 	%rd3, %rd2, %rd9;
	st.global.u8 	[%rd3], %rs3;
	@%p6 bra 	$L__BB0_12;
	cvt.s64.s32 	%rd10, %r5;
	add.s64 	%rd4, %rd1, %rd10;
	mov.b16 	%rs4, 5;
	st.global.u8 	[%rd4], %rs4;
	st.global.u8 	[%rd4+1], %rs4;
	st.global.u8 	[%rd4+2], %rs4;
	st.global.u8 	[%rd4+3], %rs4;
	setp.lt.u32 	%p7, %r9, 5;
	@%p7 bra 	$L__BB0_4;
	mov.b16 	%rs5, 7;
	st.global.u8 	[%rd4+4], %rs5;
	st.global.u8 	[%rd4+5], %rs5;
$L__BB0_4:
	cvta.to.global.u64 	%rd11, %rd6;
	mul.wide.s32 	%rd12, %r4, 4;
	add.s64 	%rd13, %rd11, %rd12;
	st.global.f32 	[%rd13], %f1;
	cvt.u64.u16 	%rd14, %rs2;
	add.s64 	%rd15, %rd3, %rd14;
	ld.global.u8 	%rs6, [%rd15];
	setp.eq.s16 	%p8, %rs6, 0;
	@%p8 bra 	$L__BB0_6;
	mov.b16 	%rs7, 0;
	st.global.u8 	[%rd4], %rs7;
$L__BB0_6:
	sub.s32 	%r21, %r4, %r3;
	cvt.s64.s32 	%rd16, %r21;
	add.s64 	%rd17, %rd2, %rd16;
	ld.global.u8 	%rs8, [%rd17];
	setp.eq.s16 	%p9, %rs8, 0;
	@%p9 bra 	$L__BB0_8;
	mov.b16 	%rs9, 0;
	st.global.u8 	[%rd4+1], %rs9;
$L__BB0_8:
	ld.global.u8 	%rs10, [%rd3+1];
	setp.eq.s16 	%p10, %rs10, 0;
	@%p10 bra 	$L__BB0_10;
	mov.b16 	%rs11, 0;
	st.global.u8 	[%rd4+2], %rs11;
$L__BB0_10:
	ld.global.u8 	%rs12, [%rd3+-1];
	setp.eq.s16 	%p11, %rs12, 0;
	@%p11 bra 	$L__BB0_14;
	mov.b16 	%rs13, 0;
	st.global.u8 	[%rd4+3], %rs13;
	bra.uni 	$L__BB0_14;
$L__BB0_12:
	cvt.s64.s32 	%rd18, %r5;
	add.s64 	%rd5, %rd1, %rd18;
	mov.b16 	%rs14, 0;
	st.global.u8 	[%rd5], %rs14;
	st.global.u8 	[%rd5+1], %rs14;
	st.global.u8 	[%rd5+2], %rs14;
	st.global.u8 	[%rd5+3], %rs14;
	setp.lt.u32 	%p12, %r9, 5;
	@%p12 bra 	$L__BB0_14;
	mov.b16 	%rs15, 0;
	st.global.u8 	[%rd5+4], %rs15;
	st.global.u8 	[%rd5+5], %rs15;
$L__BB0_14:
	ret;

}


// ===== COMPILED SASS (sm_100) =====

	.target	sm_100

	.elftype	@"ET_EXEC"


//--------------------- .note.nv.tkinfo           --------------------------
	.section	.note.nv.tkinfo,"",@"SHT_NOTE"
	.sectionflags	@"SHF_NOTE_NV_TKINFO"
	.tkinfo
        /*0018*/ 	.word	0x00000002
        /*0030*/ 	.string	""
        /*0030*/ 	.string	"ptxas"
        /*0030*/ 	.string	"Cuda compilation tools, release 13.0, V13.0.88"
        /*0030*/ 	.string	"Build cuda_13.0.r13.0/compiler.36424714_0"
        /*0030*/ 	.string	"-arch sm_100 -m 64 "



//--------------------- .note.nv.cuinfo           --------------------------
	.section	.note.nv.cuinfo,"",@"SHT_NOTE"
	.sectionflags	@"SHF_NOTE_NV_CUINFO"
        /*0018*/ 	.short	0x0002
        /*001a*/ 	.short	0x0064
        /*001c*/ 	.short	0x0082
	.zero		2


//--------------------- .nv.info                  --------------------------
	.section	.nv.info,"",@"SHT_CUDA_INFO"
	.align	4


	//----- nvinfo : EIATTR_REGCOUNT
	.align		4
        /*0000*/ 	.byte	0x04, 0x2f
        /*0002*/ 	.short	(.L_1 - .L_0)
	.align		4
.L_0:
        /*0004*/ 	.word	index@(cuda_prep0)
        /*0008*/ 	.word	0x00000010


	//----- nvinfo : EIATTR_FRAME_SIZE
	.align		4
.L_1:
        /*000c*/ 	.byte	0x04, 0x11
        /*000e*/ 	.short	(.L_3 - .L_2)
	.align		4
.L_2:
        /*0010*/ 	.word	index@(cuda_prep0)
        /*0014*/ 	.word	0x00000000


	//----- nvinfo : EIATTR_MIN_STACK_SIZE
	.align		4
.L_3:
        /*0018*/ 	.byte	0x04, 0x12
        /*001a*/ 	.short	(.L_5 - .L_4)
	.align		4
.L_4:
        /*001c*/ 	.word	index@(cuda_prep0)
        /*0020*/ 	.word	0x00000000
.L_5:


//--------------------- .nv.compat                --------------------------
	.section	.nv.compat,"",@"SHT_CUDA_COMPAT_INFO"
	.align	4
        /*0000*/ 	.byte	0x02, 0x09, 0x00, 0x00, 0x02, 0x02, 0x01, 0x00, 0x02, 0x05, 0x05, 0x00, 0x03, 0x07, 0x01, 0x01
        /*0010*/ 	.byte	0x02, 0x03, 0x00, 0x00, 0x02, 0x06, 0x01, 0x00, 0x04, 0x0b, 0x08, 0x00, 0x09, 0x00, 0x00, 0x00
        /*0020*/ 	.byte	0x00, 0x00, 0x00, 0x00


//--------------------- .nv.info.cuda_prep0       --------------------------
	.section	.nv.info.cuda_prep0,"",@"SHT_CUDA_INFO"
	.sectionflags	@""
	.align	4


	//----- nvinfo : EIATTR_CUDA_API_VERSION
	.align		4
        /*0000*/ 	.byte	0x04, 0x37
        /*0002*/ 	.short	(.L_7 - .L_6)
.L_6:
        /*0004*/ 	.word	0x00000082


	//----- nvinfo : EIATTR_KPARAM_INFO
	.align		4
.L_7:
        /*0008*/ 	.byte	0x04, 0x17
        /*000a*/ 	.short	(.L_9 - .L_8)
.L_8:
        /*000c*/ 	.word	0x00000000
        /*0010*/ 	.short	0x0008
        /*0012*/ 	.short	0x0030
        /*0014*/ 	.byte	0x00, 0xf0, 0x11, 0x00


	//----- nvinfo : EIATTR_KPARAM_INFO
	.align		4
.L_9:
        /*0018*/ 	.byte	0x04, 0x17
        /*001a*/ 	.short	(.L_11 - .L_10)
.L_10:
        /*001c*/ 	.word	0x00000000
        /*0020*/ 	.short	0x0007
        /*0022*/ 	.short	0x0028
        /*0024*/ 	.byte	0x00, 0xf5, 0x21, 0x00


	//----- nvinfo : EIATTR_KPARAM_INFO
	.align		4
.L_11:
        /*0028*/ 	.byte	0x04, 0x17
        /*002a*/ 	.short	(.L_13 - .L_12)
.L_12:
        /*002c*/ 	.word	0x00000000
        /*0030*/ 	.short	0x0006
        /*0032*/ 	.short	0x0020
        /*0034*/ 	.byte	0x00, 0xf5, 0x21, 0x00


	//----- nvinfo : EIATTR_KPARAM_INFO
	.align		4
.L_13:
        /*0038*/ 	.byte	0x04, 0x17
        /*003a*/ 	.short	(.L_15 - .L_14)
.L_14:
        /*003c*/ 	.word	0x00000000
        /*0040*/ 	.short	0x0005
        /*0042*/ 	.short	0x0018
        /*0044*/ 	.byte	0x00, 0xf5, 0x21, 0x00


	//----- nvinfo : EIATTR_KPARAM_INFO
	.align		4
.L_15:
        /*0048*/ 	.byte	0x04, 0x17
        /*004a*/ 	.short	(.L_17 - .L_16)
.L_16:
        /*004c*/ 	.word	0x00000000
        /*0050*/ 	.short	0x0004
        /*0052*/ 	.short	0x0010
        /*0054*/ 	.byte	0x00, 0xf0, 0x11, 0x00


	//----- nvinfo : EIATTR_KPARAM_INFO
	.align		4
.L_17:
        /*0058*/ 	.byte	0x04, 0x17
        /*005a*/ 	.short	(.L_19 - .L_18)
.L_18:
        /*005c*/ 	.word	0x00000000
        /*0060*/ 	.short	0x0003
        /*0062*/ 	.short	0x000c
        /*0064*/ 	.byte	0x00, 0xf0, 0x11, 0x00


	//----- nvinfo : EIATTR_KPARAM_INFO
	.align		4
.L_19:
        /*0068*/ 	.byte	0x04, 0x17
        /*006a*/ 	.short	(.L_21 - .L_20)
.L_20:
        /*006c*/ 	.word	0x00000000
        /*0070*/ 	.short	0x0002
        /*0072*/ 	.short	0x0008
        /*0074*/ 	.byte	0x00, 0xf0, 0x11, 0x00


	//----- nvinfo : EIATTR_KPARAM_INFO
	.align		4
.L_21:
        /*0078*/ 	.byte	0x04, 0x17
        /*007a*/ 	.short	(.L_23 - .L_22)
.L_22:
        /*007c*/ 	.word	0x00000000
        /*0080*/ 	.short	0x0001
        /*0082*/ 	.short	0x0004
        /*0084*/ 	.byte	0x00, 0xf0, 0x11, 0x00


	//----- nvinfo : EIATTR_KPARAM_INFO
	.align		4
.L_23:
        /*0088*/ 	.byte	0x04, 0x17
        /*008a*/ 	.short	(.L_25 - .L_24)
.L_24:
        /*008c*/ 	.word	0x00000000
        /*0090*/ 	.short	0x0000
        /*0092*/ 	.short	0x0000
        /*0094*/ 	.byte	0x00, 0xf0, 0x09, 0x00


	//----- nvinfo : EIATTR_SPARSE_MMA_MASK
	.align		4
.L_25:
        /*0098*/ 	.byte	0x03, 0x50
        /*009a*/ 	.short	0x0000


	//----- nvinfo : EIATTR_MAXREG_COUNT
	.align		4
        /*009c*/ 	.byte	0x03, 0x1b
        /*009e*/ 	.short	0x00ff


	//----- nvinfo : EIATTR_MERCURY_ISA_VERSION
	.align		4
        /*00a0*/ 	.byte	0x03, 0x5f
        /*00a2*/ 	.short	0x0101


	//----- nvinfo : EIATTR_VRC_CTA_INIT_COUNT
	.align		4
        /*00a4*/ 	.byte	0x02, 0x4a
	.zero		1
	.zero		1


	//----- nvinfo : EIATTR_EXIT_INSTR_OFFSETS
	.align		4
        /*00a8*/ 	.byte	0x04, 0x1c
        /*00aa*/ 	.short	(.L_27 - .L_26)


	//   ....[0]....
.L_26:
        /*00ac*/ 	.word	0x000000d0


	//   ....[1]....
        /*00b0*/ 	.word	0x00000410


	//   ....[2]....
        /*00b4*/ 	.word	0x00000430


	//   ....[3]....
        /*00b8*/ 	.word	0x000004c0


	//   ....[4]....
        /*00bc*/ 	.word	0x000004f0


	//----- nvinfo : EIATTR_CRS_STACK_SIZE
	.align		4
.L_27:
        /*00c0*/ 	.byte	0x04, 0x1e
        /*00c2*/ 	.short	(.L_29 - .L_28)
.L_28:
        /*00c4*/ 	.word	0x00000000


	//----- nvinfo : EIATTR_CBANK_PARAM_SIZE
	.align		4
.L_29:
        /*00c8*/ 	.byte	0x03, 0x19
        /*00ca*/ 	.short	0x0034


	//----- nvinfo : EIATTR_PARAM_CBANK
	.align		4
        /*00cc*/ 	.byte	0x04, 0x0a
        /*00ce*/ 	.short	(.L_31 - .L_30)
	.align		4
.L_30:
        /*00d0*/ 	.word	index@(.nv.constant0.cuda_prep0)
        /*00d4*/ 	.short	0x0380
        /*00d6*/ 	.short	0x0034


	//----- nvinfo : EIATTR_SW_WAR
	.align		4
.L_31:
        /*00d8*/ 	.byte	0x04, 0x36
        /*00da*/ 	.short	(.L_33 - .L_32)
.L_32:
        /*00dc*/ 	.word	0x00000008
.L_33:


//--------------------- .nv.callgraph             --------------------------
	.section	.nv.callgraph,"",@"SHT_CUDA_CALLGRAPH"
	.align	4
	.sectionentsize	8
	.align		4
        /*0000*/ 	.word	0x00000000
	.align		4
        /*0004*/ 	.word	0xffffffff
	.align		4
        /*0008*/ 	.word	0x00000000
	.align		4
        /*000c*/ 	.word	0xfffffffe
	.align		4
        /*0010*/ 	.word	0x00000000
	.align		4
        /*0014*/ 	.word	0xfffffffd
	.align		4
        /*0018*/ 	.word	0x00000000
	.align		4
        /*001c*/ 	.word	0xfffffffc


//--------------------- .text.cuda_prep0          --------------------------
	.section	.text.cuda_prep0,"ax",@progbits
	.align	128
        .global         cuda_prep0
        .type           cuda_prep0,@function
        .size           cuda_prep0,(.L_x_2 - cuda_prep0)
        .other          cuda_prep0,@"STO_CUDA_ENTRY STV_DEFAULT"
cuda_prep0:
.text.cuda_prep0:
[----:B------:R-:W-:Y:S01]  /*0000*/  LDC R1, c[0x0][0x37c] ;  /* 0x0000df00ff017b82 */ /* 0x000fe20000000800 */
[----:B------:R-:W0:Y:S07]  /*0010*/  S2R R2, SR_TID.Y ;  /* 0x0000000000027919 */ /* 0x000e2e0000002200 */
[----:B------:R-:W1:Y:S01]  /*0020*/  LDC R0, c[0x0][0x360] ;  /* 0x0000d800ff007b82 */ /* 0x000e620000000800 */
[----:B------:R-:W2:Y:S01]  /*0030*/  LDCU UR4, c[0x0][0x380] ;  /* 0x00007000ff0477ac */ /* 0x000ea20008000800 */
[----:B------:R-:W1:Y:S06]  /*0040*/  S2R R5, SR_TID.X ;  /* 0x0000000000057919 */ /* 0x000e6c0000002100 */
[----:B------:R-:W0:Y:S08]  /*0050*/  S2UR UR6, SR_CTAID.Y ;  /* 0x00000000000679c3 */ /* 0x000e300000002600 */
[----:B------:R-:W0:Y:S01]  /*0060*/  LDC R3, c[0x0][0x364] ;  /* 0x0000d900ff037b82 */ /* 0x000e220000000800 */
[----:B--2---:R-:W-:-:S07]  /*0070*/  ULOP3.LUT UR4, UR4, 0xffff, URZ, 0xc0, !UPT ;  /* 0x0000ffff04047892 */ /* 0x004fce000f8ec0ff */
[----:B------:R-:W1:Y:S01]  /*0080*/  S2UR UR5, SR_CTAID.X ;  /* 0x00000000000579c3 */ /* 0x000e620000002500 */
[----:B0-----:R-:W-:-:S05]  /*0090*/  IMAD R3, R3, UR6, R2 ;  /* 0x0000000603037c24 */ /* 0x001fca000f8e0202 */
[----:B------:R-:W-:Y:S01]  /*00a0*/  ISETP.GE.U32.AND P0, PT, R3, UR4, PT ;  /* 0x0000000403007c0c */ /* 0x000fe2000bf06070 */
[----:B-1----:R-:W-:-:S05]  /*00b0*/  IMAD R0, R0, UR5, R5 ;  /* 0x0000000500007c24 */ /* 0x002fca000f8e0205 */
[----:B------:R-:W-:-:S13]  /*00c0*/  ISETP.GE.OR P0, PT, R0, UR4, P0 ;  /* 0x0000000400007c0c */ /* 0x000fda0008706670 */
[----:B------:R-:W-:Y:S05]  /*00d0*/  @P0 EXIT ;  /* 0x000000000000094d */ /* 0x000fea0003800000 */
[----:B------:R-:W0:Y:S01]  /*00e0*/  LDCU UR5, c[0x0][0x384] ;  /* 0x00007080ff0577ac */ /* 0x000e220008000800 */
[C---:B------:R-:W-:Y:S01]  /*00f0*/  IMAD R11, R0.reuse, UR4, R3 ;  /* 0x00000004000b7c24 */ /* 0x040fe2000f8e0203 */
[----:B------:R-:W1:Y:S01]  /*0100*/  LDC R8, c[0x0][0x3b0] ;  /* 0x0000ec00ff087b82 */ /* 0x000e620000000800 */
[----:B------:R-:W2:Y:S01]  /*0110*/  LDCU.64 UR8, c[0x0][0x388] ;  /* 0x00007100ff0877ac */ /* 0x000ea20008000a00 */
[----:B------:R-:W3:Y:S01]  /*0120*/  LDCU.64 UR10, c[0x0][0x398] ;  /* 0x00007300ff0a77ac */ /* 0x000ee20008000a00 */
[----:B------:R-:W4:Y:S01]  /*0130*/  LDCU.64 UR6, c[0x0][0x358] ;  /* 0x00006b00ff0677ac */ /* 0x000f220008000a00 */
[----:B0-----:R-:W-:Y:S02]  /*0140*/  VIADD R4, R3, -UR5 ;  /* 0x8000000503047c36 */ /* 0x001fe40008000000 */
[----:B------:R-:W-:Y:S02]  /*0150*/  VIADD R2, R0, -UR5 ;  /* 0x8000000500027c36 */ /* 0x000fe40008000000 */
[----:B------:R-:W-:-:S04]  /*0160*/  IMAD R5, R4, R4, RZ ;  /* 0x0000000404057224 */ /* 0x000fc800078e02ff */
[----:B------:R-:W-:Y:S01]  /*0170*/  IMAD R5, R2, R2, R5 ;  /* 0x0000000202057224 */ /* 0x000fe200078e0205 */
[C---:B---3--:R-:W-:Y:S01]  /*0180*/  IADD3 R2, P1, PT, R11.reuse, UR10, RZ ;  /* 0x0000000a0b027c10 */ /* 0x048fe2000ff3e0ff */
[----:B-1----:R-:W-:-:S03]  /*0190*/  IMAD R10, R11, R8, RZ ;  /* 0x000000080b0a7224 */ /* 0x002fc600078e02ff */
[----:B--2---:R-:W-:Y:S02]  /*01a0*/  ISETP.GE.AND P0, PT, R5, UR9, PT ;  /* 0x0000000905007c0c */ /* 0x004fe4000bf06270 */
[----:B------:R-:W-:Y:S02]  /*01b0*/  LEA.HI.X.SX32 R3, R11, UR11, 0x1, P1 ;  /* 0x0000000b0b037c11 */ /* 0x000fe400088f0eff */
[----:B------:R-:W-:-:S04]  /*01c0*/  ISETP.GT.OR P0, PT, R5, UR8, !P0 ;  /* 0x0000000805007c0c */ /* 0x000fc8000c704670 */
[----:B------:R-:W-:-:S05]  /*01d0*/  SEL R5, RZ, 0x1, !P0 ;  /* 0x00000001ff057807 */ /* 0x000fca0004000000 */
[----:B----4-:R0:W-:Y:S04]  /*01e0*/  STG.E.U8 desc[UR6][R2.64], R5 ;  /* 0x0000000502007986 */ /* 0x0101e8000c101106 */
[----:B------:R-:W-:Y:S05]  /*01f0*/  @P0 BRA `(.L_x_0) ;  /* 0x0000000000900947 */ /* 0x000fea0003800000 */
[----:B------:R-:W1:Y:S01]  /*0200*/  LDCU.64 UR8, c[0x0][0x3a0] ;  /* 0x00007400ff0877ac */ /* 0x000e620008000a00 */
[----:B------:R-:W2:Y:S01]  /*0210*/  LDC.64 R6, c[0x0][0x3a8] ;  /* 0x0000ea00ff067b82 */ /* 0x000ea20000000a00 */
[----:B------:R-:W-:Y:S01]  /*0220*/  ISETP.GE.U32.AND P0, PT, R8, 0x5, PT ;  /* 0x000000050800780c */ /* 0x000fe20003f06070 */
[----:B------:R-:W-:Y:S01]  /*0230*/  IMAD.MOV.U32 R9, RZ, RZ, 0x7 ;  /* 0x00000007ff097424 */ /* 0x000fe200078e00ff */
[----:B------:R-:W3:Y:S01]  /*0240*/  LDCU.U16 UR5, c[0x0][0x380] ;  /* 0x00007000ff0577ac */ /* 0x000ee20008000400 */
[----:B------:R-:W-:-:S04]  /*0250*/  IMAD.MOV.U32 R0, RZ, RZ, 0x5 ;  /* 0x00000005ff007424 */ /* 0x000fc800078e00ff */
[----:B------:R-:W4:Y:S01]  /*0260*/  LDC R13, c[0x0][0x390] ;  /* 0x0000e400ff0d7b82 */ /* 0x000f220000000800 */
[----:B-1----:R-:W-:-:S04]  /*0270*/  IADD3 R4, P1, PT, R10, UR8, RZ ;  /* 0x000000080a047c10 */ /* 0x002fc8000ff3e0ff */
[----:B0-----:R-:W-:Y:S02]  /*0280*/  LEA.HI.X.SX32 R5, R10, UR9, 0x1, P1 ;  /* 0x000000090a057c11 */ /* 0x001fe400088f0eff */
[----:B---3--:R-:W-:Y:S01]  /*0290*/  IADD3 R8, P1, PT, R2, UR5, RZ ;  /* 0x0000000502087c10 */ /* 0x008fe2000ff3e0ff */
[----:B--2---:R-:W-:Y:S02]  /*02a0*/  IMAD.WIDE R6, R11, 0x4, R6 ;  /* 0x000000040b067825 */ /* 0x004fe400078e0206 */
[----:B------:R-:W-:Y:S04]  /*02b0*/  @P0 STG.E.U8 desc[UR6][R4.64+0x4], R9 ;  /* 0x0000040904000986 */ /* 0x000fe8000c101106 */
[----:B------:R0:W-:Y:S04]  /*02c0*/  @P0 STG.E.U8 desc[UR6][R4.64+0x5], R9 ;  /* 0x0000050904000986 */ /* 0x0001e8000c101106 */
[----:B------:R-:W-:Y:S04]  /*02d0*/  STG.E.U8 desc[UR6][R4.64], R0 ;  /* 0x0000000004007986 */ /* 0x000fe8000c101106 */
[----:B------:R-:W-:Y:S01]  /*02e0*/  STG.E.U8 desc[UR6][R4.64+0x1], R0 ;  /* 0x0000010004007986 */ /* 0x000fe2000c101106 */
[----:B0-----:R-:W-:-:S03]  /*02f0*/  IMAD.X R9, RZ, RZ, R3, P1 ;  /* 0x000000ffff097224 */ /* 0x001fc600008e0603 */
[----:B------:R-:W-:Y:S04]  /*0300*/  STG.E.U8 desc[UR6][R4.64+0x2], R0 ;  /* 0x0000020004007986 */ /* 0x000fe8000c101106 */
[----:B------:R0:W-:Y:S04]  /*0310*/  STG.E.U8 desc[UR6][R4.64+0x3], R0 ;  /* 0x0000030004007986 */ /* 0x0001e8000c101106 */
[----:B----4-:R1:W-:Y:S04]  /*0320*/  STG.E desc[UR6][R6.64], R13 ;  /* 0x0000000d06007986 */ /* 0x0103e8000c101906 */
[----:B------:R-:W2:Y:S01]  /*0330*/  LDG.E.U8 R8, desc[UR6][R8.64] ;  /* 0x0000000608087981 */ /* 0x000ea2000c1e1100 */
[----:B------:R-:W-:-:S05]  /*0340*/  VIADD R11, R11, -UR4 ;  /* 0x800000040b0b7c36 */ /* 0x000fca0008000000 */
[----:B------:R-:W-:-:S04]  /*0350*/  IADD3 R10, P1, PT, R11, UR10, RZ ;  /* 0x0000000a0b0a7c10 */ /* 0x000fc8000ff3e0ff */
[----:B------:R-:W-:Y:S02]  /*0360*/  LEA.HI.X.SX32 R11, R11, UR11, 0x1, P1 ;  /* 0x0000000b0b0b7c11 */ /* 0x000fe400088f0eff */
[----:B--2---:R-:W-:-:S13]  /*0370*/  ISETP.NE.AND P0, PT, R8, RZ, PT ;  /* 0x000000ff0800720c */ /* 0x004fda0003f05270 */
[----:B------:R1:W-:Y:S04]  /*0380*/  @P0 STG.E.U8 desc[UR6][R4.64], RZ ;  /* 0x000000ff04000986 */ /* 0x0003e8000c101106 */
[----:B------:R-:W2:Y:S02]  /*0390*/  LDG.E.U8 R10, desc[UR6][R10.64] ;  /* 0x000000060a0a7981 */ /* 0x000ea4000c1e1100 */
[----:B--2---:R-:W-:-:S13]  /*03a0*/  ISETP.NE.AND P0, PT, R10, RZ, PT ;  /* 0x000000ff0a00720c */ /* 0x004fda0003f05270 */
[----:B------:R1:W-:Y:S04]  /*03b0*/  @P0 STG.E.U8 desc[UR6][R4.64+0x1], RZ ;  /* 0x000001ff04000986 */ /* 0x0003e8000c101106 */
[----:B0-----:R-:W2:Y:S02]  /*03c0*/  LDG.E.U8 R0, desc[UR6][R2.64+0x1] ;  /* 0x0000010602007981 */ /* 0x001ea4000c1e1100 */
[----:B--2---:R-:W-:-:S13]  /*03d0*/  ISETP.NE.AND P0, PT, R0, RZ, PT ;  /* 0x000000ff0000720c */ /* 0x004fda0003f05270 */
[----:B------:R1:W-:Y:S04]  /*03e0*/  @P0 STG.E.U8 desc[UR6][R4.64+0x2], RZ ;  /* 0x000002ff04000986 */ /* 0x0003e8000c101106 */
[----:B------:R-:W2:Y:S02]  /*03f0*/  LDG.E.U8 R0, desc[UR6][R2.64+-0x1] ;  /* 0xffffff0602007981 */ /* 0x000ea4000c1e1100 */
[----:B--2---:R-:W-:-:S13]  /*0400*/  ISETP.NE.AND P0, PT, R0, RZ, PT ;  /* 0x000000ff0000720c */ /* 0x004fda0003f05270 */
[----:B-1----:R-:W-:Y:S05]  /*0410*/  @!P0 EXIT ;  /* 0x000000000000894d */ /* 0x002fea0003800000 */
[----:B------:R-:W-:Y:S01]  /*0420*/  STG.E.U8 desc[UR6][R4.64+0x3], RZ ;  /* 0x000003ff04007986 */ /* 0x000fe2000c101106 */
[----:B------:R-:W-:Y:S05]  /*0430*/  EXIT ;  /* 0x000000000000794d */ /* 0x000fea0003800000 */
.L_x_0:
[----:B------:R-:W0:Y:S02]  /*0440*/  LDCU.64 UR8, c[0x0][0x3a0] ;  /* 0x00007400ff0877ac */ /* 0x000e240008000a00 */
[----:B0-----:R-:W-:-:S04]  /*0450*/  IADD3 R2, P0, PT, R10, UR8, RZ ;  /* 0x000000080a027c10 */ /* 0x001fc8000ff1e0ff */
[----:B------:R-:W-:Y:S02]  /*0460*/  LEA.HI.X.SX32 R3, R10, UR9, 0x1, P0 ;  /* 0x000000090a037c11 */ /* 0x000fe400080f0eff */
[----:B------:R-:W-:-:S03]  /*0470*/  ISETP.GE.U32.AND P0, PT, R8, 0x5, PT ;  /* 0x000000050800780c */ /* 0x000fc60003f06070 */
[----:B------:R0:W-:Y:S04]  /*0480*/  STG.E.U8 desc[UR6][R2.64], RZ ;  /* 0x000000ff02007986 */ /* 0x0001e8000c101106 */
[----:B------:R0:W-:Y:S04]  /*0490*/  STG.E.U8 desc[UR6][R2.64+0x1], RZ ;  /* 0x000001ff02007986 */ /* 0x0001e8000c101106 */
[----:B------:R0:W-:Y:S04]  /*04a0*/  STG.E.U8 desc[UR6][R2.64+0x2], RZ ;  /* 0x000002ff02007986 */ /* 0x0001e8000c101106 */
[----:B------:R0:W-:Y:S01]  /*04b0*/  STG.E.U8 desc[UR6][R2.64+0x3], RZ ;  /* 0x000003ff02007986 */ /* 0x0001e2000c101106 */
[----:B------:R-:W-:Y:S05]  /*04c0*/  @!P0 EXIT ;  /* 0x000000000000894d */ /* 0x000fea0003800000 */
[----:B------:R-:W-:Y:S04]  /*04d0*/  STG.E.U8 desc[UR6][R2.64+0x4], RZ ;  /* 0x000004ff02007986 */ /* 0x000fe8000c101106 */
[----:B------:R-:W-:Y:S01]  /*04e0*/  STG.E.U8 desc[UR6][R2.64+0x5], RZ ;  /* 0x000005ff02007986 */ /* 0x000fe2000c101106 */
[----:B------:R-:W-:Y:S05]  /*04f0*/  EXIT ;  /* 0x000000000000794d */ /* 0x000fea0003800000 */
.L_x_1:
[----:B------:R-:W-:-:S00]  /*0500*/  BRA `(.L_x_1) ;  /* 0xfffffffc00fc7947 */ /* 0x000fc0000383ffff */
[----:B------:R-:W-:-:S00]  /*0510*/  NOP ;  /* 0x0000000000007918 */ /* 0x000fc00000000000 */
        /* <DEDUP_REMOVED lines=14> */
.L_x_2:


//--------------------- .nv.shared.reserved.0     --------------------------
	.section	.nv.shared.reserved.0,"aw",@nobits
	.weak		__nv_reservedSMEM_offset_0_alias
	.size		__nv_reservedSMEM_offset_0_alias, 0, 64
	.other		__nv_reservedSMEM_offset_0_alias,@"STO_CUDA_RESERVED_SHARED STV_DEFAULT"
__nv_reservedSMEM_offset_0_alias:
	.zero		0
	.zero		64


//--------------------- .nv.constant0.cuda_prep0  --------------------------
	.section	.nv.constant0.cuda_prep0,"a",@progbits
	.sectionflags	@""
	.align	4
.nv.constant0.cuda_prep0:
	.zero		948


//--------------------- SYMBOLS --------------------------

	.type		.nv.reservedSmem.offset0,@object
	.size		.nv.reservedSmem.offset0,0x4
